//
// Generated by NVIDIA NVVM Compiler
//
// Compiler Build ID: CL-36424714
// Cuda compilation tools, release 13.0, V13.0.88
// Based on NVVM 20.0.0
//

.version 9.0
.target sm_100
.address_size 64

	// .globl	_Z7reduce1PiS_j
// _ZZ7reduce1PiS_jE5sdata has been demoted

.visible .entry _Z7reduce1PiS_j(
	.param .u64 .ptr .align 1 _Z7reduce1PiS_j_param_0,
	.param .u64 .ptr .align 1 _Z7reduce1PiS_j_param_1,
	.param .u32 _Z7reduce1PiS_j_param_2
)
{
	.reg .pred 	%p<5>;
	.reg .b32 	%r<28>;
	.reg .b64 	%rd<9>;
	// demoted variable
	.shared .align 4 .b8 _ZZ7reduce1PiS_jE5sdata[1024];
	ld.param.u64 	%rd1, [_Z7reduce1PiS_j_param_0];
	ld.param.u64 	%rd2, [_Z7reduce1PiS_j_param_1];
	ld.param.u32 	%r11, [_Z7reduce1PiS_j_param_2];
	mov.u32 	%r1, %tid.x;
	mov.u32 	%r2, %ctaid.x;
	mov.u32 	%r3, %ntid.x;
	mad.lo.s32 	%r4, %r2, %r3, %r1;
	setp.ge.u32 	%p1, %r4, %r11;
	mov.b32 	%r26, 0;
	@%p1 bra 	$L__BB0_2;
	cvta.to.global.u64 	%rd3, %rd1;
	mul.wide.s32 	%rd4, %r4, 4;
	add.s64 	%rd5, %rd3, %rd4;
	ld.global.u32 	%r26, [%rd5];
$L__BB0_2:
	shl.b32 	%r12, %r1, 2;
	mov.u32 	%r13, _ZZ7reduce1PiS_jE5sdata;
	add.s32 	%r14, %r13, %r12;
	st.shared.u32 	[%r14], %r26;
	bar.sync 	0;
	setp.lt.u32 	%p2, %r3, 2;
	@%p2 bra 	$L__BB0_7;
	mov.b32 	%r27, 1;
$L__BB0_4:
	shl.b32 	%r8, %r27, 1;
	mul.lo.s32 	%r9, %r8, %r1;
	setp.ge.u32 	%p3, %r9, %r3;
	@%p3 bra 	$L__BB0_6;
	add.s32 	%r16, %r9, %r27;
	shl.b32 	%r17, %r16, 2;
	add.s32 	%r19, %r13, %r17;
	ld.shared.u32 	%r20, [%r19];
	shl.b32 	%r21, %r9, 2;
	add.s32 	%r22, %r13, %r21;
	ld.shared.u32 	%r23, [%r22];
	add.s32 	%r24, %r23, %r20;
	st.shared.u32 	[%r22], %r24;
$L__BB0_6:
	bar.sync 	0;
	setp.lt.u32 	%p4, %r8, %r3;
	mov.u32 	%r27, %r8;
	@%p4 bra 	$L__BB0_4;
$L__BB0_7:
	cvta.to.global.u64 	%rd6, %rd2;
	ld.shared.u32 	%r25, [_ZZ7reduce1PiS_jE5sdata];
	mul.wide.u32 	%rd7, %r2, 4;
	add.s64 	%rd8, %rd6, %rd7;
	st.global.u32 	[%rd8], %r25;
	ret;

}


// ===== COMPILED SASS (sm_100) =====

	.target	sm_100

	.elftype	@"ET_EXEC"


//--------------------- .note.nv.tkinfo           --------------------------
	.section	.note.nv.tkinfo,"",@"SHT_NOTE"
	.sectionflags	@"SHF_NOTE_NV_TKINFO"
	.tkinfo
        /*0018*/ 	.word	0x00000002
        /*0030*/ 	.string	""
        /*0030*/ 	.string	"ptxas"
        /*0030*/ 	.string	"Cuda compilation tools, release 13.0, V13.0.88"
        /*0030*/ 	.string	"Build cuda_13.0.r13.0/compiler.36424714_0"
        /*0030*/ 	.string	"-arch sm_100 -m 64 "



//--------------------- .note.nv.cuinfo           --------------------------
	.section	.note.nv.cuinfo,"",@"SHT_NOTE"
	.sectionflags	@"SHF_NOTE_NV_CUINFO"
        /*0018*/ 	.short	0x0002
        /*001a*/ 	.short	0x0064
        /*001c*/ 	.short	0x0082
	.zero		2


//--------------------- .nv.info                  --------------------------
	.section	.nv.info,"",@"SHT_CUDA_INFO"
	.align	4


	//----- nvinfo : EIATTR_REGCOUNT
	.align		4
        /*0000*/ 	.byte	0x04, 0x2f
        /*0002*/ 	.short	(.L_1 - .L_0)
	.align		4
.L_0:
        /*0004*/ 	.word	index@(_Z7reduce1PiS_j)
        /*0008*/ 	.word	0x0000000a


	//----- nvinfo : EIATTR_FRAME_SIZE
	.align		4
.L_1:
        /*000c*/ 	.byte	0x04, 0x11
        /*000e*/ 	.short	(.L_3 - .L_2)
	.align		4
.L_2:
        /*0010*/ 	.word	index@(_Z7reduce1PiS_j)
        /*0014*/ 	.word	0x00000000


	//----- nvinfo : EIATTR_MIN_STACK_SIZE
	.align		4
.L_3:
        /*0018*/ 	.byte	0x04, 0x12
        /*001a*/ 	.short	(.L_5 - .L_4)
	.align		4
.L_4:
        /*001c*/ 	.word	index@(_Z7reduce1PiS_j)
        /*0020*/ 	.word	0x00000000
.L_5:


//--------------------- .nv.compat                --------------------------
	.section	.nv.compat,"",@"SHT_CUDA_COMPAT_INFO"
	.align	4
        /*0000*/ 	.byte	0x02, 0x09, 0x00, 0x00, 0x02, 0x02, 0x01, 0x00, 0x02, 0x05, 0x05, 0x00, 0x03, 0x07, 0x01, 0x01
        /*0010*/ 	.byte	0x02, 0x03, 0x00, 0x00, 0x02, 0x06, 0x01, 0x00, 0x04, 0x0b, 0x08, 0x00, 0x09, 0x00, 0x00, 0x00
        /*0020*/ 	.byte	0x00, 0x00, 0x00, 0x00


//--------------------- .nv.info._Z7reduce1PiS_j  --------------------------
	.section	.nv.info._Z7reduce1PiS_j,"",@"SHT_CUDA_INFO"
	.sectionflags	@""
	.align	4


	//----- nvinfo : EIATTR_CUDA_API_VERSION
	.align		4
        /*0000*/ 	.byte	0x04, 0x37
        /*0002*/ 	.short	(.L_7 - .L_6)
.L_6:
        /*0004*/ 	.word	0x00000082


	//----- nvinfo : EIATTR_KPARAM_INFO
	.align		4
.L_7:
        /*0008*/ 	.byte	0x04, 0x17
        /*000a*/ 	.short	(.L_9 - .L_8)
.L_8:
        /*000c*/ 	.word	0x00000000
        /*0010*/ 	.short	0x0002
        /*0012*/ 	.short	0x0010
        /*0014*/ 	.byte	0x00, 0xf0, 0x11, 0x00


	//----- nvinfo : EIATTR_KPARAM_INFO
	.align		4
.L_9:
        /*0018*/ 	.byte	0x04, 0x17
        /*001a*/ 	.short	(.L_11 - .L_10)
.L_10:
        /*001c*/ 	.word	0x00000000
        /*0020*/ 	.short	0x0001
        /*0022*/ 	.short	0x0008
        /*0024*/ 	.byte	0x00, 0xf5, 0x21, 0x00


	//----- nvinfo : EIATTR_KPARAM_INFO
	.align		4
.L_11:
        /*0028*/ 	.byte	0x04, 0x17
        /*002a*/ 	.short	(.L_13 - .L_12)
.L_12:
        /*002c*/ 	.word	0x00000000
        /*0030*/ 	.short	0x0000
        /*0032*/ 	.short	0x0000
        /*0034*/ 	.byte	0x00, 0xf5, 0x21, 0x00


	//----- nvinfo : EIATTR_SPARSE_MMA_MASK
	.align		4
.L_13:
        /*0038*/ 	.byte	0x03, 0x50
        /*003a*/ 	.short	0x0000


	//----- nvinfo : EIATTR_MAXREG_COUNT
	.align		4
        /*003c*/ 	.byte	0x03, 0x1b
        /*003e*/ 	.short	0x00ff


	//----- nvinfo : EIATTR_NUM_BARRIERS
	.align		4
        /*0040*/ 	.byte	0x02, 0x4c
        /*0042*/ 	.byte	0x01
	.zero		1


	//----- nvinfo : EIATTR_MERCURY_ISA_VERSION
	.align		4
        /*0044*/ 	.byte	0x03, 0x5f
        /*0046*/ 	.short	0x0101


	//----- nvinfo : EIATTR_VRC_CTA_INIT_COUNT
	.align		4
        /*0048*/ 	.byte	0x02, 0x4a
	.zero		1
	.zero		1


	//----- nvinfo : EIATTR_EXIT_INSTR_OFFSETS
	.align		4
        /*004c*/ 	.byte	0x04, 0x1c
        /*004e*/ 	.short	(.L_15 - .L_14)


	//   ....[0]....
.L_14:
        /*0050*/ 	.word	0x000002a0


	//----- nvinfo : EIATTR_CBANK_PARAM_SIZE
	.align		4
.L_15:
        /*0054*/ 	.byte	0x03, 0x19
        /*0056*/ 	.short	0x0014


	//----- nvinfo : EIATTR_PARAM_CBANK
	.align		4
        /*0058*/ 	.byte	0x04, 0x0a
        /*005a*/ 	.short	(.L_17 - .L_16)
	.align		4
.L_16:
        /*005c*/ 	.word	index@(.nv.constant0._Z7reduce1PiS_j)
        /*0060*/ 	.short	0x0380
        /*0062*/ 	.short	0x0014


	//----- nvinfo : EIATTR_SW_WAR
	.align		4
.L_17:
        /*0064*/ 	.byte	0x04, 0x36
        /*0066*/ 	.short	(.L_19 - .L_18)
.L_18:
        /*0068*/ 	.word	0x00000008
.L_19:


//--------------------- .nv.callgraph             --------------------------
	.section	.nv.callgraph,"",@"SHT_CUDA_CALLGRAPH"
	.align	4
	.sectionentsize	8
	.align		4
        /*0000*/ 	.word	0x00000000
	.align		4
        /*0004*/ 	.word	0xffffffff
	.align		4
        /*0008*/ 	.word	0x00000000
	.align		4
        /*000c*/ 	.word	0xfffffffe
	.align		4
        /*0010*/ 	.word	0x00000000
	.align		4
        /*0014*/ 	.word	0xfffffffd
	.align		4
        /*0018*/ 	.word	0x00000000
	.align		4
        /*001c*/ 	.word	0xfffffffc


//--------------------- .text._Z7reduce1PiS_j     --------------------------
	.section	.text._Z7reduce1PiS_j,"ax",@progbits
	.align	128
        .global         _Z7reduce1PiS_j
        .type           _Z7reduce1PiS_j,@function
        .size           _Z7reduce1PiS_j,(.L_x_3 - _Z7reduce1PiS_j)
        .other          _Z7reduce1PiS_j,@"STO_CUDA_ENTRY STV_DEFAULT"
_Z7reduce1PiS_j:
.text._Z7reduce1PiS_j:
[----:B------:R-:W-:Y:S01]  /*0000*/  LDC R1, c[0x0][0x37c] ;  /* 0x0000df00ff017b82 */ /* 0x000fe20000000800 */
[----:B------:R-:W0:Y:S01]  /*0010*/  S2R R4, SR_TID.X ;  /* 0x0000000000047919 */ /* 0x000e220000002100 */
[----:B------:R-:W0:Y:S01]  /*0020*/  LDCU UR7, c[0x0][0x360] ;  /* 0x00006c00ff0777ac */ /* 0x000e220008000800 */
[----:B------:R-:W-:Y:S01]  /*0030*/  IMAD.MOV.U32 R0, RZ, RZ, RZ ;  /* 0x000000ffff007224 */ /* 0x000fe200078e00ff */
[----:B------:R-:W0:Y:S01]  /*0040*/  S2R R7, SR_CTAID.X ;  /* 0x0000000000077919 */ /* 0x000e220000002500 */
[----:B------:R-:W1:Y:S01]  /*0050*/  LDCU UR4, c[0x0][0x390] ;  /* 0x00007200ff0477ac */ /* 0x000e620008000800 */
[----:B------:R-:W2:Y:S01]  /*0060*/  LDCU.64 UR8, c[0x0][0x358] ;  /* 0x00006b00ff0877ac */ /* 0x000ea20008000a00 */
[----:B0-----:R-:W-:-:S05]  /*0070*/  IMAD R5, R7, UR7, R4 ;  /* 0x0000000707057c24 */ /* 0x001fca000f8e0204 */
[----:B-1----:R-:W-:-:S13]  /*0080*/  ISETP.GE.U32.AND P0, PT, R5, UR4, PT ;  /* 0x0000000405007c0c */ /* 0x002fda000bf06070 */
[----:B------:R-:W0:Y:S02]  /*0090*/  @!P0 LDC.64 R2, c[0x0][0x380] ;  /* 0x0000e000ff028b82 */ /* 0x000e240000000a00 */
[----:B0-----:R-:W-:-:S05]  /*00a0*/  @!P0 IMAD.WIDE R2, R5, 0x4, R2 ;  /* 0x0000000405028825 */ /* 0x001fca00078e0202 */
[----:B--2---:R-:W2:Y:S01]  /*00b0*/  @!P0 LDG.E R0, desc[UR8][R2.64] ;  /* 0x0000000802008981 */ /* 0x004ea2000c1e1900 */
[----:B------:R-:W0:Y:S01]  /*00c0*/  S2UR UR5, SR_CgaCtaId ;  /* 0x00000000000579c3 */ /* 0x000e220000008800 */
[----:B------:R-:W-:Y:S01]  /*00d0*/  UMOV UR4, 0x400 ;  /* 0x0000040000047882 */ /* 0x000fe20000000000 */
[----:B------:R-:W-:Y:S02]  /*00e0*/  UISETP.GE.U32.AND UP0, UPT, UR7, 0x2, UPT ;  /* 0x000000020700788c */ /* 0x000fe4000bf06070 */
[----:B0-----:R-:W-:-:S06]  /*00f0*/  ULEA UR4, UR5, UR4, 0x18 ;  /* 0x0000000405047291 */ /* 0x001fcc000f8ec0ff */
[----:B------:R-:W-:-:S05]  /*0100*/  LEA R5, R4, UR4, 0x2 ;  /* 0x0000000404057c11 */ /* 0x000fca000f8e10ff */
[----:B--2---:R0:W-:Y:S01]  /*0110*/  STS [R5], R0 ;  /* 0x0000000005007388 */ /* 0x0041e20000000800 */
[----:B------:R-:W-:Y:S06]  /*0120*/  BAR.SYNC.DEFER_BLOCKING 0x0 ;  /* 0x0000000000007b1d */ /* 0x000fec0000010000 */
[----:B------:R-:W-:Y:S05]  /*0130*/  BRA.U !UP0, `(.L_x_0) ;  /* 0x00000001083c7547 */ /* 0x000fea000b800000 */
[----:B------:R-:W-:-:S05]  /*0140*/  UMOV UR5, 0x1 ;  /* 0x0000000100057882 */ /* 0x000fca0000000000 */
.L_x_1:
[----:B------:R-:W-:-:S04]  /*0150*/  USHF.L.U32 UR6, UR5, 0x1, URZ ;  /* 0x0000000105067899 */ /* 0x000fc800080006ff */
[----:B------:R-:W-:Y:S02]  /*0160*/  UISETP.GE.U32.AND UP0, UPT, UR6, UR7, UPT ;  /* 0x000000070600728c */ /* 0x000fe4000bf06070 */
[----:B-1----:R-:W-:-:S05]  /*0170*/  IMAD R2, R4, UR6, RZ ;  /* 0x0000000604027c24 */ /* 0x002fca000f8e02ff */
[----:B------:R-:W-:-:S13]  /*0180*/  ISETP.GE.U32.AND P0, PT, R2, UR7, PT ;  /* 0x0000000702007c0c */ /* 0x000fda000bf06070 */
[C---:B0-----:R-:W-:Y:S01]  /*0190*/  @!P0 IADD3 R0, PT, PT, R2.reuse, UR5, RZ ;  /* 0x0000000502008c10 */ /* 0x041fe2000fffe0ff */
[----:B------:R-:W-:Y:S01]  /*01a0*/  UMOV UR5, UR6 ;  /* 0x0000000600057c82 */ /* 0x000fe20008000000 */
[----:B------:R-:W-:Y:S02]  /*01b0*/  @!P0 LEA R2, R2, UR4, 0x2 ;  /* 0x0000000402028c11 */ /* 0x000fe4000f8e10ff */
[----:B------:R-:W-:-:S03]  /*01c0*/  @!P0 LEA R0, R0, UR4, 0x2 ;  /* 0x0000000400008c11 */ /* 0x000fc6000f8e10ff */
[----:B------:R-:W-:Y:S04]  /*01d0*/  @!P0 LDS R3, [R2] ;  /* 0x0000000002038984 */ /* 0x000fe80000000800 */
[----:B------:R-:W0:Y:S02]  /*01e0*/  @!P0 LDS R0, [R0] ;  /* 0x0000000000008984 */ /* 0x000e240000000800 */
[----:B0-----:R-:W-:-:S05]  /*01f0*/  @!P0 IMAD.IADD R3, R0, 0x1, R3 ;  /* 0x0000000100038824 */ /* 0x001fca00078e0203 */
[----:B------:R1:W-:Y:S01]  /*0200*/  @!P0 STS [R2], R3 ;  /* 0x0000000302008388 */ /* 0x0003e20000000800 */
[----:B------:R-:W-:Y:S06]  /*0210*/  BAR.SYNC.DEFER_BLOCKING 0x0 ;  /* 0x0000000000007b1d */ /* 0x000fec0000010000 */
[----:B------:R-:W-:Y:S05]  /*0220*/  BRA.U !UP0, `(.L_x_1) ;  /* 0xfffffffd08c87547 */ /* 0x000fea000b83ffff */
.L_x_0:
[----:B------:R-:W2:Y:S01]  /*0230*/  S2UR UR5, SR_CgaCtaId ;  /* 0x00000000000579c3 */ /* 0x000ea20000008800 */
[----:B------:R-:W-:-:S07]  /*0240*/  UMOV UR4, 0x400 ;  /* 0x0000040000047882 */ /* 0x000fce0000000000 */
[----:B-1----:R-:W1:Y:S01]  /*0250*/  LDC.64 R2, c[0x0][0x388] ;  /* 0x0000e200ff027b82 */ /* 0x002e620000000a00 */
[----:B--2---:R-:W-:Y:S01]  /*0260*/  ULEA UR4, UR5, UR4, 0x18 ;  /* 0x0000000405047291 */ /* 0x004fe2000f8ec0ff */
[----:B-1----:R-:W-:-:S08]  /*0270*/  IMAD.WIDE.U32 R2, R7, 0x4, R2 ;  /* 0x0000000407027825 */ /* 0x002fd000078e0002 */
[----:B0-----:R-:W0:Y:S04]  /*0280*/  LDS R5, [UR4] ;  /* 0x00000004ff057984 */ /* 0x001e280008000800 */
[----:B0-----:R-:W-:Y:S01]  /*0290*/  STG.E desc[UR8][R2.64], R5 ;  /* 0x0000000502007986 */ /* 0x001fe2000c101908 */
[----:B------:R-:W-:Y:S05]  /*02a0*/  EXIT ;  /* 0x000000000000794d */ /* 0x000fea0003800000 */
.L_x_2:
[----:B------:R-:W-:-:S00]  /*02b0*/  BRA `(.L_x_2) ;  /* 0xfffffffc00fc7947 */ /* 0x000fc0000383ffff */
[----:B------:R-:W-:-:S00]  /*02c0*/  NOP ;  /* 0x0000000000007918 */ /* 0x000fc00000000000 */
        /* <DEDUP_REMOVED lines=11> */
.L_x_3:


//--------------------- .nv.shared._Z7reduce1PiS_j --------------------------
	.section	.nv.shared._Z7reduce1PiS_j,"aw",@nobits
	.sectionflags	@""
	.align	4
.nv.shared._Z7reduce1PiS_j:
	.zero		2048


//--------------------- .nv.shared.reserved.0     --------------------------
	.section	.nv.shared.reserved.0,"aw",@nobits
	.weak		__nv_reservedSMEM_offset_0_alias
	.size		__nv_reservedSMEM_offset_0_alias, 0, 64
	.other		__nv_reservedSMEM_offset_0_alias,@"STO_CUDA_RESERVED_SHARED STV_DEFAULT"
__nv_reservedSMEM_offset_0_alias:
	.zero		0
	.zero		64


//--------------------- .nv.constant0._Z7reduce1PiS_j --------------------------
	.section	.nv.constant0._Z7reduce1PiS_j,"a",@progbits
	.sectionflags	@""
	.align	4
.nv.constant0._Z7reduce1PiS_j:
	.zero		916


//--------------------- SYMBOLS --------------------------

	.type		.nv.reservedSmem.offset0,@object
	.size		.nv.reservedSmem.offset0,0x4
	.type		.nv.reservedSmem.cap,@object
	.size		.nv.reservedSmem.cap,0x4
